//
// Generated by NVIDIA NVVM Compiler
//
// Compiler Build ID: CL-36424714
// Cuda compilation tools, release 13.0, V13.0.88
// Based on NVVM 20.0.0
//

.version 9.0
.target sm_100
.address_size 64

	// .globl	fused_multi_tensor_adamw_f32

.visible .entry fused_multi_tensor_adamw_f32(
	.param .u64 .ptr .align 1 fused_multi_tensor_adamw_f32_param_0,
	.param .u64 .ptr .align 1 fused_multi_tensor_adamw_f32_param_1,
	.param .u32 fused_multi_tensor_adamw_f32_param_2,
	.param .f32 fused_multi_tensor_adamw_f32_param_3,
	.param .f32 fused_multi_tensor_adamw_f32_param_4,
	.param .f32 fused_multi_tensor_adamw_f32_param_5,
	.param .f32 fused_multi_tensor_adamw_f32_param_6,
	.param .f32 fused_multi_tensor_adamw_f32_param_7,
	.param .f32 fused_multi_tensor_adamw_f32_param_8,
	.param .u32 fused_multi_tensor_adamw_f32_param_9
)
{
	.reg .pred 	%p<5>;
	.reg .b32 	%r<25>;
	.reg .b32 	%f<27>;
	.reg .b64 	%rd<20>;

	ld.param.u64 	%rd2, [fused_multi_tensor_adamw_f32_param_0];
	ld.param.u64 	%rd3, [fused_multi_tensor_adamw_f32_param_1];
	ld.param.u32 	%r8, [fused_multi_tensor_adamw_f32_param_2];
	ld.param.f32 	%f1, [fused_multi_tensor_adamw_f32_param_3];
	ld.param.f32 	%f2, [fused_multi_tensor_adamw_f32_param_4];
	ld.param.f32 	%f3, [fused_multi_tensor_adamw_f32_param_5];
	ld.param.f32 	%f4, [fused_multi_tensor_adamw_f32_param_6];
	ld.param.f32 	%f5, [fused_multi_tensor_adamw_f32_param_7];
	ld.param.f32 	%f6, [fused_multi_tensor_adamw_f32_param_8];
	ld.param.u32 	%r9, [fused_multi_tensor_adamw_f32_param_9];
	cvta.to.global.u64 	%rd1, %rd3;
	mov.u32 	%r10, %ctaid.x;
	mov.u32 	%r11, %ntid.x;
	mov.u32 	%r12, %tid.x;
	mad.lo.s32 	%r1, %r10, %r11, %r12;
	setp.ge.s32 	%p1, %r1, %r9;
	@%p1 bra 	$L__BB0_5;
	setp.lt.s32 	%p2, %r8, 2;
	mov.b32 	%r24, 0;
	@%p2 bra 	$L__BB0_4;
	add.s32 	%r22, %r8, -1;
	mov.b32 	%r24, 0;
$L__BB0_3:
	add.s32 	%r15, %r22, %r24;
	shr.u32 	%r16, %r15, 1;
	add.s32 	%r17, %r16, 1;
	mul.wide.u32 	%rd4, %r16, 4;
	add.s64 	%rd5, %rd1, %rd4;
	ld.global.nc.u32 	%r18, [%rd5+4];
	setp.gt.s32 	%p3, %r18, %r1;
	selp.b32 	%r24, %r24, %r17, %p3;
	selp.b32 	%r22, %r16, %r22, %p3;
	setp.lt.s32 	%p4, %r24, %r22;
	@%p4 bra 	$L__BB0_3;
$L__BB0_4:
	mul.wide.u32 	%rd6, %r24, 4;
	add.s64 	%rd7, %rd1, %rd6;
	ld.global.nc.u32 	%r19, [%rd7];
	sub.s32 	%r20, %r1, %r19;
	shl.b32 	%r21, %r24, 2;
	cvta.to.global.u64 	%rd8, %rd2;
	mul.wide.u32 	%rd9, %r21, 8;
	add.s64 	%rd10, %rd8, %rd9;
	ld.global.nc.u64 	%rd11, [%rd10];
	ld.global.nc.u64 	%rd12, [%rd10+8];
	ld.global.nc.u64 	%rd13, [%rd10+16];
	ld.global.nc.u64 	%rd14, [%rd10+24];
	mul.wide.s32 	%rd15, %r20, 4;
	add.s64 	%rd16, %rd12, %rd15;
	ld.f32 	%f7, [%rd16];
	add.s64 	%rd17, %rd13, %rd15;
	ld.f32 	%f8, [%rd17];
	mul.f32 	%f9, %f2, %f8;
	mov.f32 	%f10, 0f3F800000;
	sub.f32 	%f11, %f10, %f2;
	fma.rn.f32 	%f12, %f11, %f7, %f9;
	add.s64 	%rd18, %rd14, %rd15;
	ld.f32 	%f13, [%rd18];
	mul.f32 	%f14, %f3, %f13;
	sub.f32 	%f15, %f10, %f3;
	mul.f32 	%f16, %f15, %f7;
	fma.rn.f32 	%f17, %f7, %f16, %f14;
	mul.f32 	%f18, %f6, %f12;
	sqrt.rn.f32 	%f19, %f17;
	add.f32 	%f20, %f4, %f19;
	div.rn.f32 	%f21, %f18, %f20;
	add.s64 	%rd19, %rd11, %rd15;
	ld.f32 	%f22, [%rd19];
	mul.f32 	%f23, %f1, %f5;
	sub.f32 	%f24, %f10, %f23;
	mul.f32 	%f25, %f24, %f22;
	sub.f32 	%f26, %f25, %f21;
	st.f32 	[%rd19], %f26;
	st.f32 	[%rd17], %f12;
	st.f32 	[%rd18], %f17;
$L__BB0_5:
	ret;

}


// ===== COMPILED SASS (sm_100) =====

	.target	sm_100

	.elftype	@"ET_EXEC"


//--------------------- .note.nv.tkinfo           --------------------------
	.section	.note.nv.tkinfo,"",@"SHT_NOTE"
	.sectionflags	@"SHF_NOTE_NV_TKINFO"
	.tkinfo
        /*0018*/ 	.word	0x00000002
        /*0030*/ 	.string	""
        /*0030*/ 	.string	"ptxas"
        /*0030*/ 	.string	"Cuda compilation tools, release 13.0, V13.0.88"
        /*0030*/ 	.string	"Build cuda_13.0.r13.0/compiler.36424714_0"
        /*0030*/ 	.string	"-arch sm_100 -m 64 "



//--------------------- .note.nv.cuinfo           --------------------------
	.section	.note.nv.cuinfo,"",@"SHT_NOTE"
	.sectionflags	@"SHF_NOTE_NV_CUINFO"
        /*0018*/ 	.short	0x0002
        /*001a*/ 	.short	0x0064
        /*001c*/ 	.short	0x0082
	.zero		2


//--------------------- .nv.info                  --------------------------
	.section	.nv.info,"",@"SHT_CUDA_INFO"
	.align	4


	//----- nvinfo : EIATTR_REGCOUNT
	.align		4
        /*0000*/ 	.byte	0x04, 0x2f
        /*0002*/ 	.short	(.L_1 - .L_0)
	.align		4
.L_0:
        /*0004*/ 	.word	index@(fused_multi_tensor_adamw_f32)
        /*0008*/ 	.word	0x00000016


	//----- nvinfo : EIATTR_FRAME_SIZE
	.align		4
.L_1:
        /*000c*/ 	.byte	0x04, 0x11
        /*000e*/ 	.short	(.L_3 - .L_2)
	.align		4
.L_2:
        /*0010*/ 	.word	index@($__internal_1_$__cuda_sm3x_div_rn_noftz_f32_slowpath)
        /*0014*/ 	.word	0x00000000


	//----- nvinfo : EIATTR_FRAME_SIZE
	.align		4
.L_3:
        /*0018*/ 	.byte	0x04, 0x11
        /*001a*/ 	.short	(.L_5 - .L_4)
	.align		4
.L_4:
        /*001c*/ 	.word	index@($__internal_0_$__cuda_sm20_sqrt_rn_f32_slowpath)
        /*0020*/ 	.word	0x00000000


	//----- nvinfo : EIATTR_FRAME_SIZE
	.align		4
.L_5:
        /*0024*/ 	.byte	0x04, 0x11
        /*0026*/ 	.short	(.L_7 - .L_6)
	.align		4
.L_6:
        /*0028*/ 	.word	index@(fused_multi_tensor_adamw_f32)
        /*002c*/ 	.word	0x00000000


	//----- nvinfo : EIATTR_MIN_STACK_SIZE
	.align		4
.L_7:
        /*0030*/ 	.byte	0x04, 0x12
        /*0032*/ 	.short	(.L_9 - .L_8)
	.align		4
.L_8:
        /*0034*/ 	.word	index@(fused_multi_tensor_adamw_f32)
        /*0038*/ 	.word	0x00000000
.L_9:


//--------------------- .nv.compat                --------------------------
	.section	.nv.compat,"",@"SHT_CUDA_COMPAT_INFO"
	.align	4
        /*0000*/ 	.byte	0x02, 0x09, 0x00, 0x00, 0x02, 0x02, 0x01, 0x00, 0x02, 0x05, 0x05, 0x00, 0x03, 0x07, 0x01, 0x01
        /*0010*/ 	.byte	0x02, 0x03, 0x00, 0x00, 0x02, 0x06, 0x01, 0x00, 0x04, 0x0b, 0x08, 0x00, 0x01, 0x00, 0x00, 0x00
        /*0020*/ 	.byte	0x00, 0x00, 0x00, 0x00


//--------------------- .nv.info.fused_multi_tensor_adamw_f32 --------------------------
	.section	.nv.info.fused_multi_tensor_adamw_f32,"",@"SHT_CUDA_INFO"
	.sectionflags	@""
	.align	4


	//----- nvinfo : EIATTR_CUDA_API_VERSION
	.align		4
        /*0000*/ 	.byte	0x04, 0x37
        /*0002*/ 	.short	(.L_11 - .L_10)
.L_10:
        /*0004*/ 	.word	0x00000082


	//----- nvinfo : EIATTR_KPARAM_INFO
	.align		4
.L_11:
        /*0008*/ 	.byte	0x04, 0x17
        /*000a*/ 	.short	(.L_13 - .L_12)
.L_12:
        /*000c*/ 	.word	0x00000000
        /*0010*/ 	.short	0x0009
        /*0012*/ 	.short	0x002c
        /*0014*/ 	.byte	0x00, 0xf0, 0x11, 0x00


	//----- nvinfo : EIATTR_KPARAM_INFO
	.align		4
.L_13:
        /*0018*/ 	.byte	0x04, 0x17
        /*001a*/ 	.short	(.L_15 - .L_14)
.L_14:
        /*001c*/ 	.word	0x00000000
        /*0020*/ 	.short	0x0008
        /*0022*/ 	.short	0x0028
        /*0024*/ 	.byte	0x00, 0xf0, 0x11, 0x00


	//----- nvinfo : EIATTR_KPARAM_INFO
	.align		4
.L_15:
        /*0028*/ 	.byte	0x04, 0x17
        /*002a*/ 	.short	(.L_17 - .L_16)
.L_16:
        /*002c*/ 	.word	0x00000000
        /*0030*/ 	.short	0x0007
        /*0032*/ 	.short	0x0024
        /*0034*/ 	.byte	0x00, 0xf0, 0x11, 0x00


	//----- nvinfo : EIATTR_KPARAM_INFO
	.align		4
.L_17:
        /*0038*/ 	.byte	0x04, 0x17
        /*003a*/ 	.short	(.L_19 - .L_18)
.L_18:
        /*003c*/ 	.word	0x00000000
        /*0040*/ 	.short	0x0006
        /*0042*/ 	.short	0x0020
        /*0044*/ 	.byte	0x00, 0xf0, 0x11, 0x00


	//----- nvinfo : EIATTR_KPARAM_INFO
	.align		4
.L_19:
        /*0048*/ 	.byte	0x04, 0x17
        /*004a*/ 	.short	(.L_21 - .L_20)
.L_20:
        /*004c*/ 	.word	0x00000000
        /*0050*/ 	.short	0x0005
        /*0052*/ 	.short	0x001c
        /*0054*/ 	.byte	0x00, 0xf0, 0x11, 0x00


	//----- nvinfo : EIATTR_KPARAM_INFO
	.align		4
.L_21:
        /*0058*/ 	.byte	0x04, 0x17
        /*005a*/ 	.short	(.L_23 - .L_22)
.L_22:
        /*005c*/ 	.word	0x00000000
        /*0060*/ 	.short	0x0004
        /*0062*/ 	.short	0x0018
        /*0064*/ 	.byte	0x00, 0xf0, 0x11, 0x00


	//----- nvinfo : EIATTR_KPARAM_INFO
	.align		4
.L_23:
        /*0068*/ 	.byte	0x04, 0x17
        /*006a*/ 	.short	(.L_25 - .L_24)
.L_24:
        /*006c*/ 	.word	0x00000000
        /*0070*/ 	.short	0x0003
        /*0072*/ 	.short	0x0014
        /*0074*/ 	.byte	0x00, 0xf0, 0x11, 0x00


	//----- nvinfo : EIATTR_KPARAM_INFO
	.align		4
.L_25:
        /*0078*/ 	.byte	0x04, 0x17
        /*007a*/ 	.short	(.L_27 - .L_26)
.L_26:
        /*007c*/ 	.word	0x00000000
        /*0080*/ 	.short	0x0002
        /*0082*/ 	.short	0x0010
        /*0084*/ 	.byte	0x00, 0xf0, 0x11, 0x00


	//----- nvinfo : EIATTR_KPARAM_INFO
	.align		4
.L_27:
        /*0088*/ 	.byte	0x04, 0x17
        /*008a*/ 	.short	(.L_29 - .L_28)
.L_28:
        /*008c*/ 	.word	0x00000000
        /*0090*/ 	.short	0x0001
        /*0092*/ 	.short	0x0008
        /*0094*/ 	.byte	0x00, 0xf5, 0x21, 0x00


	//----- nvinfo : EIATTR_KPARAM_INFO
	.align		4
.L_29:
        /*0098*/ 	.byte	0x04, 0x17
        /*009a*/ 	.short	(.L_31 - .L_30)
.L_30:
        /*009c*/ 	.word	0x00000000
        /*00a0*/ 	.short	0x0000
        /*00a2*/ 	.short	0x0000
        /*00a4*/ 	.byte	0x00, 0xf5, 0x21, 0x00


	//----- nvinfo : EIATTR_SPARSE_MMA_MASK
	.align		4
.L_31:
        /*00a8*/ 	.byte	0x03, 0x50
        /*00aa*/ 	.short	0x0000


	//----- nvinfo : EIATTR_MAXREG_COUNT
	.align		4
        /*00ac*/ 	.byte	0x03, 0x1b
        /*00ae*/ 	.short	0x00ff


	//----- nvinfo : EIATTR_MERCURY_ISA_VERSION
	.align		4
        /*00b0*/ 	.byte	0x03, 0x5f
        /*00b2*/ 	.short	0x0101


	//----- nvinfo : EIATTR_VRC_CTA_INIT_COUNT
	.align		4
        /*00b4*/ 	.byte	0x02, 0x4a
	.zero		1
	.zero		1


	//----- nvinfo : EIATTR_EXIT_INSTR_OFFSETS
	.align		4
        /*00b8*/ 	.byte	0x04, 0x1c
        /*00ba*/ 	.short	(.L_33 - .L_32)


	//   ....[0]....
.L_32:
        /*00bc*/ 	.word	0x00000070


	//   ....[1]....
        /*00c0*/ 	.word	0x000005c0


	//----- nvinfo : EIATTR_CRS_STACK_SIZE
	.align		4
.L_33:
        /*00c4*/ 	.byte	0x04, 0x1e
        /*00c6*/ 	.short	(.L_35 - .L_34)
.L_34:
        /*00c8*/ 	.word	0x00000000


	//----- nvinfo : EIATTR_CBANK_PARAM_SIZE
	.align		4
.L_35:
        /*00cc*/ 	.byte	0x03, 0x19
        /*00ce*/ 	.short	0x0030


	//----- nvinfo : EIATTR_PARAM_CBANK
	.align		4
        /*00d0*/ 	.byte	0x04, 0x0a
        /*00d2*/ 	.short	(.L_37 - .L_36)
	.align		4
.L_36:
        /*00d4*/ 	.word	index@(.nv.constant0.fused_multi_tensor_adamw_f32)
        /*00d8*/ 	.short	0x0380
        /*00da*/ 	.short	0x0030


	//----- nvinfo : EIATTR_SW_WAR
	.align		4
.L_37:
        /*00dc*/ 	.byte	0x04, 0x36
        /*00de*/ 	.short	(.L_39 - .L_38)
.L_38:
        /*00e0*/ 	.word	0x00000008
.L_39:


//--------------------- .nv.callgraph             --------------------------
	.section	.nv.callgraph,"",@"SHT_CUDA_CALLGRAPH"
	.align	4
	.sectionentsize	8
	.align		4
        /*0000*/ 	.word	0x00000000
	.align		4
        /*0004*/ 	.word	0xffffffff
	.align		4
        /*0008*/ 	.word	0x00000000
	.align		4
        /*000c*/ 	.word	0xfffffffe
	.align		4
        /*0010*/ 	.word	0x00000000
	.align		4
        /*0014*/ 	.word	0xfffffffd
	.align		4
        /*0018*/ 	.word	0x00000000
	.align		4
        /*001c*/ 	.word	0xfffffffc


//--------------------- .text.fused_multi_tensor_adamw_f32 --------------------------
	.section	.text.fused_multi_tensor_adamw_f32,"ax",@progbits
	.align	128
        .global         fused_multi_tensor_adamw_f32
        .type           fused_multi_tensor_adamw_f32,@function
        .size           fused_multi_tensor_adamw_f32,(.L_x_21 - fused_multi_tensor_adamw_f32)
        .other          fused_multi_tensor_adamw_f32,@"STO_CUDA_ENTRY STV_DEFAULT"
fused_multi_tensor_adamw_f32:
.text.fused_multi_tensor_adamw_f32:
[----:B------:R-:W-:Y:S01]  /*0000*/  LDC R1, c[0x0][0x37c] ;  /* 0x0000df00ff017b82 */ /* 0x000fe20000000800 */
[----:B------:R-:W0:Y:S07]  /*0010*/  S2R R0, SR_TID.X ;  /* 0x0000000000007919 */ /* 0x000e2e0000002100 */
[----:B------:R-:W0:Y:S01]  /*0020*/  S2UR UR4, SR_CTAID.X ;  /* 0x00000000000479c3 */ /* 0x000e220000002500 */
[----:B------:R-:W1:Y:S07]  /*0030*/  LDCU UR5, c[0x0][0x3ac] ;  /* 0x00007580ff0577ac */ /* 0x000e6e0008000800 */
[----:B------:R-:W0:Y:S02]  /*0040*/  LDC R11, c[0x0][0x360] ;  /* 0x0000d800ff0b7b82 */ /* 0x000e240000000800 */
[----:B0-----:R-:W-:-:S05]  /*0050*/  IMAD R11, R11, UR4, R0 ;  /* 0x000000040b0b7c24 */ /* 0x001fca000f8e0200 */
[----:B-1----:R-:W-:-:S13]  /*0060*/  ISETP.GE.AND P0, PT, R11, UR5, PT ;  /* 0x000000050b007c0c */ /* 0x002fda000bf06270 */
[----:B------:R-:W-:Y:S05]  /*0070*/  @P0 EXIT ;  /* 0x000000000000094d */ /* 0x000fea0003800000 */
[----:B------:R-:W0:Y:S01]  /*0080*/  LDCU UR4, c[0x0][0x390] ;  /* 0x00007200ff0477ac */ /* 0x000e220008000800 */
[----:B------:R-:W1:Y:S01]  /*0090*/  LDC.64 R6, c[0x0][0x388] ;  /* 0x0000e200ff067b82 */ /* 0x000e620000000a00 */
[----:B------:R-:W-:Y:S01]  /*00a0*/  IMAD.MOV.U32 R9, RZ, RZ, RZ ;  /* 0x000000ffff097224 */ /* 0x000fe200078e00ff */
[----:B------:R-:W2:Y:S06]  /*00b0*/  LDCU.64 UR6, c[0x0][0x358] ;  /* 0x00006b00ff0677ac */ /* 0x000eac0008000a00 */
[----:B------:R-:W3:Y:S01]  /*00c0*/  LDC.64 R14, c[0x0][0x380] ;  /* 0x0000e000ff0e7b82 */ /* 0x000ee20000000a00 */
[----:B0-----:R-:W-:-:S09]  /*00d0*/  UISETP.GE.AND UP0, UPT, UR4, 0x2, UPT ;  /* 0x000000020400788c */ /* 0x001fd2000bf06270 */
[----:B--2---:R-:W-:Y:S05]  /*00e0*/  BRA.U !UP0, `(.L_x_0) ;  /* 0x00000001083c7547 */ /* 0x004fea000b800000 */
[----:B------:R-:W0:Y:S01]  /*00f0*/  LDC.64 R4, c[0x0][0x388] ;  /* 0x0000e200ff047b82 */ /* 0x000e220000000a00 */
[----:B------:R-:W-:Y:S01]  /*0100*/  UIADD3 UR4, UPT, UPT, UR4, -0x1, URZ ;  /* 0xffffffff04047890 */ /* 0x000fe2000fffe0ff */
[----:B------:R-:W-:Y:S01]  /*0110*/  BSSY.RECONVERGENT B0, `(.L_x_0) ;  /* 0x000000c000007945 */ /* 0x000fe20003800200 */
[----:B------:R-:W-:-:S04]  /*0120*/  IMAD.MOV.U32 R9, RZ, RZ, RZ ;  /* 0x000000ffff097224 */ /* 0x000fc800078e00ff */
[----:B------:R-:W-:-:S07]  /*0130*/  MOV R0, UR4 ;  /* 0x0000000400007c02 */ /* 0x000fce0008000f00 */
.L_x_1:
[----:B------:R-:W-:-:S05]  /*0140*/  IMAD.IADD R2, R0, 0x1, R9 ;  /* 0x0000000100027824 */ /* 0x000fca00078e0209 */
[----:B------:R-:W-:-:S05]  /*0150*/  SHF.R.U32.HI R13, RZ, 0x1, R2 ;  /* 0x00000001ff0d7819 */ /* 0x000fca0000011602 */
[----:B0-----:R-:W-:-:S06]  /*0160*/  IMAD.WIDE.U32 R2, R13, 0x4, R4 ;  /* 0x000000040d027825 */ /* 0x001fcc00078e0004 */
[----:B------:R-:W2:Y:S02]  /*0170*/  LDG.E.CONSTANT R2, desc[UR6][R2.64+0x4] ;  /* 0x0000040602027981 */ /* 0x000ea4000c1e9900 */
[----:B--2---:R-:W-:-:S04]  /*0180*/  ISETP.GT.AND P0, PT, R2, R11, PT ;  /* 0x0000000b0200720c */ /* 0x004fc80003f04270 */
[----:B------:R-:W-:-:S09]  /*0190*/  SEL R0, R13, R0, P0 ;  /* 0x000000000d007207 */ /* 0x000fd20000000000 */
[----:B------:R-:W-:-:S05]  /*01a0*/  @!P0 VIADD R9, R13, 0x1 ;  /* 0x000000010d098836 */ /* 0x000fca0000000000 */
[----:B------:R-:W-:-:S13]  /*01b0*/  ISETP.GE.AND P0, PT, R9, R0, PT ;  /* 0x000000000900720c */ /* 0x000fda0003f06270 */
[----:B------:R-:W-:Y:S05]  /*01c0*/  @!P0 BRA `(.L_x_1) ;  /* 0xfffffffc00dc8947 */ /* 0x000fea000383ffff */
[----:B------:R-:W-:Y:S05]  /*01d0*/  BSYNC.RECONVERGENT B0 ;  /* 0x0000000000007941 */ /* 0x000fea0003800200 */
.L_x_0:
[C---:B-1----:R-:W-:Y:S01]  /*01e0*/  IMAD.WIDE.U32 R2, R9.reuse, 0x4, R6 ;  /* 0x0000000409027825 */ /* 0x042fe200078e0006 */
[----:B------:R-:W-:Y:S01]  /*01f0*/  SHF.L.U32 R9, R9, 0x2, RZ ;  /* 0x0000000209097819 */ /* 0x000fe200000006ff */
[----:B------:R-:W0:Y:S01]  /*0200*/  LDC.64 R12, c[0x0][0x398] ;  /* 0x0000e600ff0c7b82 */ /* 0x000e220000000a00 */
[----:B------:R-:W1:Y:S03]  /*0210*/  LDCU UR4, c[0x0][0x3a8] ;  /* 0x00007500ff0477ac */ /* 0x000e660008000800 */
[----:B---3--:R-:W-:Y:S01]  /*0220*/  IMAD.WIDE.U32 R14, R9, 0x8, R14 ;  /* 0x00000008090e7825 */ /* 0x008fe200078e000e */
[----:B------:R-:W2:Y:S04]  /*0230*/  LDG.E.CONSTANT R2, desc[UR6][R2.64] ;  /* 0x0000000602027981 */ /* 0x000ea8000c1e9900 */
[----:B------:R-:W3:Y:S04]  /*0240*/  LDG.E.64.CONSTANT R6, desc[UR6][R14.64+0x8] ;  /* 0x000008060e067981 */ /* 0x000ee8000c1e9b00 */
[----:B------:R-:W4:Y:S04]  /*0250*/  LDG.E.64.CONSTANT R4, desc[UR6][R14.64+0x18] ;  /* 0x000018060e047981 */ /* 0x000f28000c1e9b00 */
[----:B------:R-:W4:Y:S01]  /*0260*/  LDG.E.64.CONSTANT R8, desc[UR6][R14.64+0x10] ;  /* 0x000010060e087981 */ /* 0x000f22000c1e9b00 */
[----:B--2---:R-:W-:-:S04]  /*0270*/  IMAD.IADD R11, R11, 0x1, -R2 ;  /* 0x000000010b0b7824 */ /* 0x004fc800078e0a02 */
[----:B---3--:R-:W-:-:S04]  /*0280*/  IMAD.WIDE R16, R11, 0x4, R6 ;  /* 0x000000040b107825 */ /* 0x008fc800078e0206 */
[C---:B----4-:R-:W-:Y:S02]  /*0290*/  IMAD.WIDE R4, R11.reuse, 0x4, R4 ;  /* 0x000000040b047825 */ /* 0x050fe400078e0204 */
[----:B------:R-:W2:Y:S04]  /*02a0*/  LD.E R16, desc[UR6][R16.64] ;  /* 0x0000000610107980 */ /* 0x000ea8000c101900 */
[----:B------:R-:W3:Y:S01]  /*02b0*/  LD.E R0, desc[UR6][R4.64] ;  /* 0x0000000604007980 */ /* 0x000ee2000c101900 */
[----:B------:R-:W-:-:S03]  /*02c0*/  IMAD.WIDE R6, R11, 0x4, R8 ;  /* 0x000000040b067825 */ /* 0x000fc600078e0208 */
[----:B------:R4:W5:Y:S04]  /*02d0*/  LDG.E.64.CONSTANT R8, desc[UR6][R14.64] ;  /* 0x000000060e087981 */ /* 0x000968000c1e9b00 */
[----:B------:R-:W4:Y:S01]  /*02e0*/  LD.E R3, desc[UR6][R6.64] ;  /* 0x0000000606037980 */ /* 0x000f22000c101900 */
[----:B0-----:R-:W-:Y:S01]  /*02f0*/  FADD R19, -R13, 1 ;  /* 0x3f8000000d137421 */ /* 0x001fe20000000100 */
[----:B------:R-:W-:Y:S03]  /*0300*/  BSSY.RECONVERGENT B0, `(.L_x_2) ;  /* 0x0000013000007945 */ /* 0x000fe60003800200 */
[----:B--2---:R-:W-:Y:S01]  /*0310*/  FMUL R2, R16, R19 ;  /* 0x0000001310027220 */ /* 0x004fe20000400000 */
[----:B---3--:R-:W-:-:S04]  /*0320*/  FMUL R13, R0, R13 ;  /* 0x0000000d000d7220 */ /* 0x008fc80000400000 */
[----:B------:R-:W-:-:S04]  /*0330*/  FFMA R2, R16, R2, R13 ;  /* 0x0000000210027223 */ /* 0x000fc8000000000d */
[----:B------:R-:W-:Y:S01]  /*0340*/  VIADD R0, R2, 0xf3000000 ;  /* 0xf300000002007836 */ /* 0x000fe20000000000 */
[----:B------:R0:W2:Y:S04]  /*0350*/  MUFU.RSQ R17, R2 ;  /* 0x0000000200117308 */ /* 0x0000a80000001400 */
[----:B------:R-:W-:Y:S01]  /*0360*/  ISETP.GT.U32.AND P0, PT, R0, 0x727fffff, PT ;  /* 0x727fffff0000780c */ /* 0x000fe20003f04070 */
[----:B----4-:R-:W-:Y:S01]  /*0370*/  FMUL R3, R3, R12 ;  /* 0x0000000c03037220 */ /* 0x010fe20000400000 */
[----:B------:R-:W-:-:S04]  /*0380*/  FADD R13, -R12, 1 ;  /* 0x3f8000000c0d7421 */ /* 0x000fc80000000100 */
[----:B------:R-:W-:-:S04]  /*0390*/  FFMA R13, R16, R13, R3 ;  /* 0x0000000d100d7223 */ /* 0x000fc80000000003 */
[----:B-1----:R-:W-:-:S03]  /*03a0*/  FMUL R0, R13, UR4 ;  /* 0x000000040d007c20 */ /* 0x002fc60008400000 */
[----:B0-2---:R-:W-:Y:S05]  /*03b0*/  @!P0 BRA `(.L_x_3) ;  /* 0x00000000000c8947 */ /* 0x005fea0003800000 */
[----:B------:R-:W-:-:S07]  /*03c0*/  MOV R16, 0x3e0 ;  /* 0x000003e000107802 */ /* 0x000fce0000000f00 */
[----:B-----5:R-:W-:Y:S05]  /*03d0*/  CALL.REL.NOINC `($__internal_0_$__cuda_sm20_sqrt_rn_f32_slowpath) ;  /* 0x00000000007c7944 */ /* 0x020fea0003c00000 */
[----:B------:R-:W-:Y:S05]  /*03e0*/  BRA `(.L_x_4) ;  /* 0x0000000000107947 */ /* 0x000fea0003800000 */
.L_x_3:
[----:B------:R-:W-:Y:S01]  /*03f0*/  FMUL.FTZ R3, R2, R17 ;  /* 0x0000001102037220 */ /* 0x000fe20000410000 */
[----:B------:R-:W-:-:S03]  /*0400*/  FMUL.FTZ R12, R17, 0.5 ;  /* 0x3f000000110c7820 */ /* 0x000fc60000410000 */
[----:B------:R-:W-:-:S04]  /*0410*/  FFMA R10, -R3, R3, R2 ;  /* 0x00000003030a7223 */ /* 0x000fc80000000102 */
[----:B------:R-:W-:-:S07]  /*0420*/  FFMA R3, R10, R12, R3 ;  /* 0x0000000c0a037223 */ /* 0x000fce0000000003 */
.L_x_4:
[----:B------:R-:W-:Y:S05]  /*0430*/  BSYNC.RECONVERGENT B0 ;  /* 0x0000000000007941 */ /* 0x000fea0003800200 */
.L_x_2:
[----:B------:R-:W0:Y:S01]  /*0440*/  LDCU UR4, c[0x0][0x3a0] ;  /* 0x00007400ff0477ac */ /* 0x000e220008000800 */
[----:B------:R-:W-:Y:S01]  /*0450*/  BSSY.RECONVERGENT B0, `(.L_x_5) ;  /* 0x000000d000007945 */ /* 0x000fe20003800200 */
[----:B0-----:R-:W-:-:S04]  /*0460*/  FADD R16, R3, UR4 ;  /* 0x0000000403107e21 */ /* 0x001fc80008000000 */
[----:B------:R-:W0:Y:S08]  /*0470*/  MUFU.RCP R3, R16 ;  /* 0x0000001000037308 */ /* 0x000e300000001000 */
[----:B------:R-:W1:Y:S01]  /*0480*/  FCHK P0, R0, R16 ;  /* 0x0000001000007302 */ /* 0x000e620000000000 */
[----:B0-----:R-:W-:-:S04]  /*0490*/  FFMA R10, -R16, R3, 1 ;  /* 0x3f800000100a7423 */ /* 0x001fc80000000103 */
[----:B------:R-:W-:-:S04]  /*04a0*/  FFMA R3, R3, R10, R3 ;  /* 0x0000000a03037223 */ /* 0x000fc80000000003 */
[----:B------:R-:W-:-:S04]  /*04b0*/  FFMA R10, R0, R3, RZ ;  /* 0x00000003000a7223 */ /* 0x000fc800000000ff */
[----:B------:R-:W-:-:S04]  /*04c0*/  FFMA R12, -R16, R10, R0 ;  /* 0x0000000a100c7223 */ /* 0x000fc80000000100 */
[----:B------:R-:W-:Y:S01]  /*04d0*/  FFMA R3, R3, R12, R10 ;  /* 0x0000000c03037223 */ /* 0x000fe2000000000a */
[----:B-1----:R-:W-:Y:S06]  /*04e0*/  @!P0 BRA `(.L_x_6) ;  /* 0x00000000000c8947 */ /* 0x002fec0003800000 */
[----:B------:R-:W-:-:S07]  /*04f0*/  MOV R10, 0x510 ;  /* 0x00000510000a7802 */ /* 0x000fce0000000f00 */
[----:B-----5:R-:W-:Y:S05]  /*0500*/  CALL.REL.NOINC `($__internal_1_$__cuda_sm3x_div_rn_noftz_f32_slowpath) ;  /* 0x0000000000887944 */ /* 0x020fea0003c00000 */
[----:B------:R-:W-:-:S07]  /*0510*/  MOV R3, R0 ;  /* 0x0000000000037202 */ /* 0x000fce0000000f00 */
.L_x_6:
[----:B------:R-:W-:Y:S05]  /*0520*/  BSYNC.RECONVERGENT B0 ;  /* 0x0000000000007941 */ /* 0x000fea0003800200 */
.L_x_5:
[----:B-----5:R-:W-:Y:S01]  /*0530*/  IMAD.WIDE R8, R11, 0x4, R8 ;  /* 0x000000040b087825 */ /* 0x020fe200078e0208 */
[----:B------:R-:W0:Y:S04]  /*0540*/  LDC R10, c[0x0][0x394] ;  /* 0x0000e500ff0a7b82 */ /* 0x000e280000000800 */
[----:B------:R-:W2:Y:S04]  /*0550*/  LD.E R0, desc[UR6][R8.64] ;  /* 0x0000000608007980 */ /* 0x000ea8000c101900 */
[----:B------:R-:W0:Y:S02]  /*0560*/  LDC R11, c[0x0][0x3a4] ;  /* 0x0000e900ff0b7b82 */ /* 0x000e240000000800 */
[----:B0-----:R-:W-:-:S04]  /*0570*/  FFMA R10, -R10, R11, 1 ;  /* 0x3f8000000a0a7423 */ /* 0x001fc8000000010b */
[----:B--2---:R-:W-:-:S05]  /*0580*/  FFMA R3, R0, R10, -R3 ;  /* 0x0000000a00037223 */ /* 0x004fca0000000803 */
[----:B------:R-:W-:Y:S04]  /*0590*/  ST.E desc[UR6][R8.64], R3 ;  /* 0x0000000308007985 */ /* 0x000fe8000c101906 */
[----:B------:R-:W-:Y:S04]  /*05a0*/  ST.E desc[UR6][R6.64], R13 ;  /* 0x0000000d06007985 */ /* 0x000fe8000c101906 */
[----:B------:R-:W-:Y:S01]  /*05b0*/  ST.E desc[UR6][R4.64], R2 ;  /* 0x0000000204007985 */ /* 0x000fe2000c101906 */
[----:B------:R-:W-:Y:S05]  /*05c0*/  EXIT ;  /* 0x000000000000794d */ /* 0x000fea0003800000 */
        .weak           $__internal_0_$__cuda_sm20_sqrt_rn_f32_slowpath
        .type           $__internal_0_$__cuda_sm20_sqrt_rn_f32_slowpath,@function
        .size           $__internal_0_$__cuda_sm20_sqrt_rn_f32_slowpath,($__internal_1_$__cuda_sm3x_div_rn_noftz_f32_slowpath - $__internal_0_$__cuda_sm20_sqrt_rn_f32_slowpath)
$__internal_0_$__cuda_sm20_sqrt_rn_f32_slowpath:
[----:B------:R-:W-:-:S13]  /*05d0*/  LOP3.LUT P0, RZ, R2, 0x7fffffff, RZ, 0xc0, !PT ;  /* 0x7fffffff02ff7812 */ /* 0x000fda000780c0ff */
[----:B------:R-:W-:Y:S01]  /*05e0*/  @!P0 IMAD.MOV.U32 R3, RZ, RZ, R2 ;  /* 0x000000ffff038224 */ /* 0x000fe200078e0002 */
[----:B------:R-:W-:Y:S06]  /*05f0*/  @!P0 BRA `(.L_x_7) ;  /* 0x0000000000408947 */ /* 0x000fec0003800000 */
[----:B------:R-:W-:-:S13]  /*0600*/  FSETP.GEU.FTZ.AND P0, PT, R2, RZ, PT ;  /* 0x000000ff0200720b */ /* 0x000fda0003f1e000 */
[----:B------:R-:W-:Y:S01]  /*0610*/  @!P0 IMAD.MOV.U32 R3, RZ, RZ, 0x7fffffff ;  /* 0x7fffffffff038424 */ /* 0x000fe200078e00ff */
[----:B------:R-:W-:Y:S06]  /*0620*/  @!P0 BRA `(.L_x_7) ;  /* 0x0000000000348947 */ /* 0x000fec0003800000 */
[----:B------:R-:W-:-:S13]  /*0630*/  FSETP.GTU.FTZ.AND P0, PT, |R2|, +INF , PT ;  /* 0x7f8000000200780b */ /* 0x000fda0003f1c200 */
[----:B------:R-:W-:Y:S01]  /*0640*/  @P0 FADD.FTZ R3, R2, 1 ;  /* 0x3f80000002030421 */ /* 0x000fe20000010000 */
[----:B------:R-:W-:Y:S06]  /*0650*/  @P0 BRA `(.L_x_7) ;  /* 0x0000000000280947 */ /* 0x000fec0003800000 */
[----:B------:R-:W-:-:S13]  /*0660*/  FSETP.NEU.FTZ.AND P0, PT, |R2|, +INF , PT ;  /* 0x7f8000000200780b */ /* 0x000fda0003f1d200 */
[----:B------:R-:W-:-:S04]  /*0670*/  @P0 FFMA R10, R2, 1.84467440737095516160e+19, RZ ;  /* 0x5f800000020a0823 */ /* 0x000fc800000000ff */
[----:B------:R-:W0:Y:S02]  /*0680*/  @P0 MUFU.RSQ R3, R10 ;  /* 0x0000000a00030308 */ /* 0x000e240000001400 */
[----:B0-----:R-:W-:Y:S01]  /*0690*/  @P0 FMUL.FTZ R15, R10, R3 ;  /* 0x000000030a0f0220 */ /* 0x001fe20000410000 */
[----:B------:R-:W-:Y:S01]  /*06a0*/  @P0 FMUL.FTZ R14, R3, 0.5 ;  /* 0x3f000000030e0820 */ /* 0x000fe20000410000 */
[----:B------:R-:W-:Y:S02]  /*06b0*/  @!P0 MOV R3, R2 ;  /* 0x0000000200038202 */ /* 0x000fe40000000f00 */
[----:B------:R-:W-:-:S04]  /*06c0*/  @P0 FADD.FTZ R12, -R15, -RZ ;  /* 0x800000ff0f0c0221 */ /* 0x000fc80000010100 */
[----:B------:R-:W-:-:S04]  /*06d0*/  @P0 FFMA R12, R15, R12, R10 ;  /* 0x0000000c0f0c0223 */ /* 0x000fc8000000000a */
[----:B------:R-:W-:-:S04]  /*06e0*/  @P0 FFMA R12, R12, R14, R15 ;  /* 0x0000000e0c0c0223 */ /* 0x000fc8000000000f */
[----:B------:R-:W-:-:S07]  /*06f0*/  @P0 FMUL.FTZ R3, R12, 2.3283064365386962891e-10 ;  /* 0x2f8000000c030820 */ /* 0x000fce0000410000 */
.L_x_7:
[----:B------:R-:W-:Y:S02]  /*0700*/  IMAD.MOV.U32 R14, RZ, RZ, R16 ;  /* 0x000000ffff0e7224 */ /* 0x000fe400078e0010 */
[----:B------:R-:W-:-:S04]  /*0710*/  IMAD.MOV.U32 R15, RZ, RZ, 0x0 ;  /* 0x00000000ff0f7424 */ /* 0x000fc800078e00ff */
[----:B------:R-:W-:Y:S05]  /*0720*/  RET.REL.NODEC R14 `(fused_multi_tensor_adamw_f32) ;  /* 0xfffffff80e347950 */ /* 0x000fea0003c3ffff */
        .weak           $__internal_1_$__cuda_sm3x_div_rn_noftz_f32_slowpath
        .type           $__internal_1_$__cuda_sm3x_div_rn_noftz_f32_slowpath,@function
        .size           $__internal_1_$__cuda_sm3x_div_rn_noftz_f32_slowpath,(.L_x_21 - $__internal_1_$__cuda_sm3x_div_rn_noftz_f32_slowpath)
$__internal_1_$__cuda_sm3x_div_rn_noftz_f32_slowpath:
[----:B------:R-:W-:Y:S01]  /*0730*/  SHF.R.U32.HI R14, RZ, 0x17, R16 ;  /* 0x00000017ff0e7819 */ /* 0x000fe20000011610 */
[----:B------:R-:W-:Y:S01]  /*0740*/  BSSY.RECONVERGENT B1, `(.L_x_8) ;  /* 0x0000064000017945 */ /* 0x000fe20003800200 */
[--C-:B------:R-:W-:Y:S01]  /*0750*/  SHF.R.U32.HI R3, RZ, 0x17, R0.reuse ;  /* 0x00000017ff037819 */ /* 0x100fe20000011600 */
[----:B------:R-:W-:Y:S01]  /*0760*/  IMAD.MOV.U32 R15, RZ, RZ, R0 ;  /* 0x000000ffff0f7224 */ /* 0x000fe200078e0000 */
[----:B------:R-:W-:Y:S02]  /*0770*/  LOP3.LUT R14, R14, 0xff, RZ, 0xc0, !PT ;  /* 0x000000ff0e0e7812 */ /* 0x000fe400078ec0ff */
[----:B------:R-:W-:Y:S02]  /*0780*/  LOP3.LUT R18, R3, 0xff, RZ, 0xc0, !PT ;  /* 0x000000ff03127812 */ /* 0x000fe400078ec0ff */
[----:B------:R-:W-:-:S03]  /*0790*/  IADD3 R19, PT, PT, R14, -0x1, RZ ;  /* 0xffffffff0e137810 */ /* 0x000fc60007ffe0ff */
[----:B------:R-:W-:Y:S01]  /*07a0*/  VIADD R17, R18, 0xffffffff ;  /* 0xffffffff12117836 */ /* 0x000fe20000000000 */
[----:B------:R-:W-:-:S04]  /*07b0*/  ISETP.GT.U32.AND P0, PT, R19, 0xfd, PT ;  /* 0x000000fd1300780c */ /* 0x000fc80003f04070 */
[----:B------:R-:W-:-:S13]  /*07c0*/  ISETP.GT.U32.OR P0, PT, R17, 0xfd, P0 ;  /* 0x000000fd1100780c */ /* 0x000fda0000704470 */
[----:B------:R-:W-:Y:S01]  /*07d0*/  @!P0 MOV R12, RZ ;  /* 0x000000ff000c8202 */ /* 0x000fe20000000f00 */
[----:B------:R-:W-:Y:S06]  /*07e0*/  @!P0 BRA `(.L_x_9) ;  /* 0x0000000000608947 */ /* 0x000fec0003800000 */
[----:B------:R-:W-:Y:S01]  /*07f0*/  FSETP.GTU.FTZ.AND P0, PT, |R0|, +INF , PT ;  /* 0x7f8000000000780b */ /* 0x000fe20003f1c200 */
[----:B------:R-:W-:Y:S01]  /*0800*/  IMAD.MOV.U32 R3, RZ, RZ, R16 ;  /* 0x000000ffff037224 */ /* 0x000fe200078e0010 */
[----:B------:R-:W-:-:S04]  /*0810*/  FSETP.GTU.FTZ.AND P1, PT, |R16|, +INF , PT ;  /* 0x7f8000001000780b */ /* 0x000fc80003f3c200 */
[----:B------:R-:W-:-:S13]  /*0820*/  PLOP3.LUT P0, PT, P0, P1, PT, 0xf8, 0x8f ;  /* 0x00000000008f781c */ /* 0x000fda0000703f70 */
[----:B------:R-:W-:Y:S05]  /*0830*/  @P0 BRA `(.L_x_10) ;  /* 0x00000004004c0947 */ /* 0x000fea0003800000 */
[----:B------:R-:W-:-:S13]  /*0840*/  LOP3.LUT P0, RZ, R16, 0x7fffffff, R15, 0xc8, !PT ;  /* 0x7fffffff10ff7812 */ /* 0x000fda000780c80f */
[----:B------:R-:W-:Y:S05]  /*0850*/  @!P0 BRA `(.L_x_11) ;  /* 0x00000004003c8947 */ /* 0x000fea0003800000 */
[C---:B------:R-:W-:Y:S02]  /*0860*/  FSETP.NEU.FTZ.AND P2, PT, |R0|.reuse, +INF , PT ;  /* 0x7f8000000000780b */ /* 0x040fe40003f5d200 */
[----:B------:R-:W-:Y:S02]  /*0870*/  FSETP.NEU.FTZ.AND P1, PT, |R3|, +INF , PT ;  /* 0x7f8000000300780b */ /* 0x000fe40003f3d200 */
[----:B------:R-:W-:-:S11]  /*0880*/  FSETP.NEU.FTZ.AND P0, PT, |R0|, +INF , PT ;  /* 0x7f8000000000780b */ /* 0x000fd60003f1d200 */
[----:B------:R-:W-:Y:S05]  /*0890*/  @!P1 BRA !P2, `(.L_x_11) ;  /* 0x00000004002c9947 */ /* 0x000fea0005000000 */
[----:B------:R-:W-:-:S04]  /*08a0*/  LOP3.LUT P2, RZ, R15, 0x7fffffff, RZ, 0xc0, !PT ;  /* 0x7fffffff0fff7812 */ /* 0x000fc8000784c0ff */
[----:B------:R-:W-:-:S13]  /*08b0*/  PLOP3.LUT P1, PT, P1, P2, PT, 0x2f, 0xf2 ;  /* 0x0000000000f2781c */ /* 0x000fda0000f24577 */
[----:B------:R-:W-:Y:S05]  /*08c0*/  @P1 BRA `(.L_x_12) ;  /* 0x0000000400181947 */ /* 0x000fea0003800000 */
[----:B------:R-:W-:-:S04]  /*08d0*/  LOP3.LUT P1, RZ, R16, 0x7fffffff, RZ, 0xc0, !PT ;  /* 0x7fffffff10ff7812 */ /* 0x000fc8000782c0ff */
[----:B------:R-:W-:-:S13]  /*08e0*/  PLOP3.LUT P0, PT, P0, P1, PT, 0x2f, 0xf2 ;  /* 0x0000000000f2781c */ /* 0x000fda0000702577 */
[----:B------:R-:W-:Y:S05]  /*08f0*/  @P0 BRA `(.L_x_13) ;  /* 0x0000000400000947 */ /* 0x000fea0003800000 */
[----:B------:R-:W-:Y:S02]  /*0900*/  ISETP.GE.AND P0, PT, R17, RZ, PT ;  /* 0x000000ff1100720c */ /* 0x000fe40003f06270 */
[----:B------:R-:W-:-:S11]  /*0910*/  ISETP.GE.AND P1, PT, R19, RZ, PT ;  /* 0x000000ff1300720c */ /* 0x000fd60003f26270 */
[----:B------:R-:W-:Y:S01]  /*0920*/  @P0 IMAD.MOV.U32 R12, RZ, RZ, RZ ;  /* 0x000000ffff0c0224 */ /* 0x000fe200078e00ff */
[----:B------:R-:W-:Y:S01]  /*0930*/  @!P0 MOV R12, 0xffffffc0 ;  /* 0xffffffc0000c8802 */ /* 0x000fe20000000f00 */
[----:B------:R-:W-:Y:S01]  /*0940*/  @!P0 FFMA R15, R0, 1.84467440737095516160e+19, RZ ;  /* 0x5f800000000f8823 */ /* 0x000fe200000000ff */
[----:B------:R-:W-:-:S03]  /*0950*/  @!P1 FFMA R16, R3, 1.84467440737095516160e+19, RZ ;  /* 0x5f80000003109823 */ /* 0x000fc600000000ff */
[----:B------:R-:W-:-:S07]  /*0960*/  @!P1 VIADD R12, R12, 0x40 ;  /* 0x000000400c0c9836 */ /* 0x000fce0000000000 */
.L_x_9:
[----:B------:R-:W-:Y:S01]  /*0970*/  LEA R3, R14, 0xc0800000, 0x17 ;  /* 0xc08000000e037811 */ /* 0x000fe200078eb8ff */
[----:B------:R-:W-:Y:S03]  /*0980*/  BSSY.RECONVERGENT B2, `(.L_x_14) ;  /* 0x0000036000027945 */ /* 0x000fe60003800200 */
[----:B------:R-:W-:Y:S01]  /*0990*/  IADD3 R17, PT, PT, -R3, R16, RZ ;  /* 0x0000001003117210 */ /* 0x000fe20007ffe1ff */
[----:B------:R-:W-:-:S03]  /*09a0*/  VIADD R16, R18, 0xffffff81 ;  /* 0xffffff8112107836 */ /* 0x000fc60000000000 */
[----:B------:R-:W0:Y:S01]  /*09b0*/  MUFU.RCP R3, R17 ;  /* 0x0000001100037308 */ /* 0x000e220000001000 */
[----:B------:R-:W-:Y:S01]  /*09c0*/  FADD.FTZ R19, -R17, -RZ ;  /* 0x800000ff11137221 */ /* 0x000fe20000010100 */
[----:B------:R-:W-:-:S03]  /*09d0*/  IMAD R0, R16, -0x800000, R15 ;  /* 0xff80000010007824 */ /* 0x000fc600078e020f */
[----:B0-----:R-:W-:-:S04]  /*09e0*/  FFMA R18, R3, R19, 1 ;  /* 0x3f80000003127423 */ /* 0x001fc80000000013 */
[----:B------:R-:W-:-:S04]  /*09f0*/  FFMA R3, R3, R18, R3 ;  /* 0x0000001203037223 */ /* 0x000fc80000000003 */
[----:B------:R-:W-:-:S04]  /*0a00*/  FFMA R18, R0, R3, RZ ;  /* 0x0000000300127223 */ /* 0x000fc800000000ff */
[----:B------:R-:W-:-:S04]  /*0a10*/  FFMA R15, R19, R18, R0 ;  /* 0x00000012130f7223 */ /* 0x000fc80000000000 */
[----:B------:R-:W-:Y:S01]  /*0a20*/  FFMA R18, R3, R15, R18 ;  /* 0x0000000f03127223 */ /* 0x000fe20000000012 */
[----:B------:R-:W-:-:S03]  /*0a30*/  IADD3 R15, PT, PT, R16, 0x7f, -R14 ;  /* 0x0000007f100f7810 */ /* 0x000fc60007ffe80e */
[----:B------:R-:W-:Y:S01]  /*0a40*/  FFMA R19, R19, R18, R0 ;  /* 0x0000001213137223 */ /* 0x000fe20000000000 */
[----:B------:R-:W-:-:S03]  /*0a50*/  IADD3 R15, PT, PT, R15, R12, RZ ;  /* 0x0000000c0f0f7210 */ /* 0x000fc60007ffe0ff */
[----:B------:R-:W-:-:S05]  /*0a60*/  FFMA R0, R3, R19, R18 ;  /* 0x0000001303007223 */ /* 0x000fca0000000012 */
[----:B------:R-:W-:-:S04]  /*0a70*/  SHF.R.U32.HI R14, RZ, 0x17, R0 ;  /* 0x00000017ff0e7819 */ /* 0x000fc80000011600 */
[----:B------:R-:W-:-:S05]  /*0a80*/  LOP3.LUT R14, R14, 0xff, RZ, 0xc0, !PT ;  /* 0x000000ff0e0e7812 */ /* 0x000fca00078ec0ff */
[----:B------:R-:W-:-:S05]  /*0a90*/  IMAD.IADD R16, R14, 0x1, R15 ;  /* 0x000000010e107824 */ /* 0x000fca00078e020f */
[----:B------:R-:W-:-:S04]  /*0aa0*/  IADD3 R12, PT, PT, R16, -0x1, RZ ;  /* 0xffffffff100c7810 */ /* 0x000fc80007ffe0ff */
[----:B------:R-:W-:-:S13]  /*0ab0*/  ISETP.GE.U32.AND P0, PT, R12, 0xfe, PT ;  /* 0x000000fe0c00780c */ /* 0x000fda0003f06070 */
[----:B------:R-:W-:Y:S05]  /*0ac0*/  @!P0 BRA `(.L_x_15) ;  /* 0x0000000000808947 */ /* 0x000fea0003800000 */
[----:B------:R-:W-:-:S13]  /*0ad0*/  ISETP.GT.AND P0, PT, R16, 0xfe, PT ;  /* 0x000000fe1000780c */ /* 0x000fda0003f04270 */
[----:B------:R-:W-:Y:S05]  /*0ae0*/  @P0 BRA `(.L_x_16) ;  /* 0x00000000006c0947 */ /* 0x000fea0003800000 */
[----:B------:R-:W-:-:S13]  /*0af0*/  ISETP.GE.AND P0, PT, R16, 0x1, PT ;  /* 0x000000011000780c */ /* 0x000fda0003f06270 */
[----:B------:R-:W-:Y:S05]  /*0b00*/  @P0 BRA `(.L_x_17) ;  /* 0x0000000000740947 */ /* 0x000fea0003800000 */
[----:B------:R-:W-:Y:S02]  /*0b10*/  ISETP.GE.AND P0, PT, R16, -0x18, PT ;  /* 0xffffffe81000780c */ /* 0x000fe40003f06270 */
[----:B------:R-:W-:-:S11]  /*0b20*/  LOP3.LUT R0, R0, 0x80000000, RZ, 0xc0, !PT ;  /* 0x8000000000007812 */ /* 0x000fd600078ec0ff */
[----:B------:R-:W-:Y:S05]  /*0b30*/  @!P0 BRA `(.L_x_17) ;  /* 0x0000000000688947 */ /* 0x000fea0003800000 */
[CCC-:B------:R-:W-:Y:S01]  /*0b40*/  FFMA.RZ R12, R3.reuse, R19.reuse, R18.reuse ;  /* 0x00000013030c7223 */ /* 0x1c0fe2000000c012 */
[C---:B------:R-:W-:Y:S01]  /*0b50*/  VIADD R15, R16.reuse, 0x20 ;  /* 0x00000020100f7836 */ /* 0x040fe20000000000 */
[C---:B------:R-:W-:Y:S02]  /*0b60*/  ISETP.NE.AND P2, PT, R16.reuse, RZ, PT ;  /* 0x000000ff1000720c */ /* 0x040fe40003f45270 */
[----:B------:R-:W-:Y:S02]  /*0b70*/  ISETP.NE.AND P1, PT, R16, RZ, PT ;  /* 0x000000ff1000720c */ /* 0x000fe40003f25270 */
[----:B------:R-:W-:Y:S01]  /*0b80*/  LOP3.LUT R14, R12, 0x7fffff, RZ, 0xc0, !PT ;  /* 0x007fffff0c0e7812 */ /* 0x000fe200078ec0ff */
[CCC-:B------:R-:W-:Y:S01]  /*0b90*/  FFMA.RP R12, R3.reuse, R19.reuse, R18.reuse ;  /* 0x00000013030c7223 */ /* 0x1c0fe20000008012 */
[----:B------:R-:W-:Y:S01]  /*0ba0*/  FFMA.RM R3, R3, R19, R18 ;  /* 0x0000001303037223 */ /* 0x000fe20000004012 */
[----:B------:R-:W-:Y:S02]  /*0bb0*/  IADD3 R16, PT, PT, -R16, RZ, RZ ;  /* 0x000000ff10107210 */ /* 0x000fe40007ffe1ff */
[----:B------:R-:W-:-:S02]  /*0bc0*/  LOP3.LUT R14, R14, 0x800000, RZ, 0xfc, !PT ;  /* 0x008000000e0e7812 */ /* 0x000fc400078efcff */
[----:B------:R-:W-:Y:S02]  /*0bd0*/  FSETP.NEU.FTZ.AND P0, PT, R12, R3, PT ;  /* 0x000000030c00720b */ /* 0x000fe40003f1d000 */
[----:B------:R-:W-:Y:S02]  /*0be0*/  SHF.L.U32 R15, R14, R15, RZ ;  /* 0x0000000f0e0f7219 */ /* 0x000fe400000006ff */
[----:B------:R-:W-:Y:S02]  /*0bf0*/  SEL R3, R16, RZ, P2 ;  /* 0x000000ff10037207 */ /* 0x000fe40001000000 */
[----:B------:R-:W-:Y:S02]  /*0c00*/  ISETP.NE.AND P1, PT, R15, RZ, P1 ;  /* 0x000000ff0f00720c */ /* 0x000fe40000f25270 */
[----:B------:R-:W-:Y:S02]  /*0c10*/  SHF.R.U32.HI R3, RZ, R3, R14 ;  /* 0x00000003ff037219 */ /* 0x000fe4000001160e */
[----:B------:R-:W-:-:S02]  /*0c20*/  PLOP3.LUT P0, PT, P0, P1, PT, 0xf8, 0x8f ;  /* 0x00000000008f781c */ /* 0x000fc40000703f70 */
[----:B------:R-:W-:Y:S02]  /*0c30*/  SHF.R.U32.HI R15, RZ, 0x1, R3 ;  /* 0x00000001ff0f7819 */ /* 0x000fe40000011603 */
[----:B------:R-:W-:-:S04]  /*0c40*/  SEL R12, RZ, 0x1, !P0 ;  /* 0x00000001ff0c7807 */ /* 0x000fc80004000000 */
[----:B------:R-:W-:-:S04]  /*0c50*/  LOP3.LUT R12, R12, 0x1, R15, 0xf8, !PT ;  /* 0x000000010c0c7812 */ /* 0x000fc800078ef80f */
[----:B------:R-:W-:-:S05]  /*0c60*/  LOP3.LUT R12, R12, R3, RZ, 0xc0, !PT ;  /* 0x000000030c0c7212 */ /* 0x000fca00078ec0ff */
[----:B------:R-:W-:-:S05]  /*0c70*/  IMAD.IADD R15, R15, 0x1, R12 ;  /* 0x000000010f0f7824 */ /* 0x000fca00078e020c */
[----:B------:R-:W-:Y:S01]  /*0c80*/  LOP3.LUT R0, R15, R0, RZ, 0xfc, !PT ;  /* 0x000000000f007212 */ /* 0x000fe200078efcff */
[----:B------:R-:W-:Y:S06]  /*0c90*/  BRA `(.L_x_17) ;  /* 0x0000000000107947 */ /* 0x000fec0003800000 */
.L_x_16:
[----:B------:R-:W-:-:S04]  /*0ca0*/  LOP3.LUT R0, R0, 0x80000000, RZ, 0xc0, !PT ;  /* 0x8000000000007812 */ /* 0x000fc800078ec0ff */
[----:B------:R-:W-:Y:S01]  /*0cb0*/  LOP3.LUT R0, R0, 0x7f800000, RZ, 0xfc, !PT ;  /* 0x7f80000000007812 */ /* 0x000fe200078efcff */
[----:B------:R-:W-:Y:S06]  /*0cc0*/  BRA `(.L_x_17) ;  /* 0x0000000000047947 */ /* 0x000fec0003800000 */
.L_x_15:
[----:B------:R-:W-:-:S07]  /*0cd0*/  LEA R0, R15, R0, 0x17 ;  /* 0x000000000f007211 */ /* 0x000fce00078eb8ff */
.L_x_17:
[----:B------:R-:W-:Y:S05]  /*0ce0*/  BSYNC.RECONVERGENT B2 ;  /* 0x0000000000027941 */ /* 0x000fea0003800200 */
.L_x_14:
[----:B------:R-:W-:Y:S05]  /*0cf0*/  BRA `(.L_x_18) ;  /* 0x0000000000207947 */ /* 0x000fea0003800000 */
.L_x_13:
[----:B------:R-:W-:-:S04]  /*0d00*/  LOP3.LUT R0, R16, 0x80000000, R15, 0x48, !PT ;  /* 0x8000000010007812 */ /* 0x000fc800078e480f */
[----:B------:R-:W-:Y:S01]  /*0d10*/  LOP3.LUT R0, R0, 0x7f800000, RZ, 0xfc, !PT ;  /* 0x7f80000000007812 */ /* 0x000fe200078efcff */
[----:B------:R-:W-:Y:S06]  /*0d20*/  BRA `(.L_x_18) ;  /* 0x0000000000147947 */ /* 0x000fec0003800000 */
.L_x_12:
[----:B------:R-:W-:Y:S01]  /*0d30*/  LOP3.LUT R0, R16, 0x80000000, R15, 0x48, !PT ;  /* 0x8000000010007812 */ /* 0x000fe200078e480f */
[----:B------:R-:W-:Y:S06]  /*0d40*/  BRA `(.L_x_18) ;  /* 0x00000000000c7947 */ /* 0x000fec0003800000 */
.L_x_11:
[----:B------:R-:W0:Y:S01]  /*0d50*/  MUFU.RSQ R0, -QNAN ;  /* 0xffc0000000007908 */ /* 0x000e220000001400 */
[----:B------:R-:W-:Y:S05]  /*0d60*/  BRA `(.L_x_18) ;  /* 0x0000000000047947 */ /* 0x000fea0003800000 */
.L_x_10:
[----:B------:R-:W-:-:S07]  /*0d70*/  FADD.FTZ R0, R0, R3 ;  /* 0x0000000300007221 */ /* 0x000fce0000010000 */
.L_x_18:
[----:B------:R-:W-:Y:S05]  /*0d80*/  BSYNC.RECONVERGENT B1 ;  /* 0x0000000000017941 */ /* 0x000fea0003800200 */
.L_x_8:
[----:B------:R-:W-:Y:S02]  /*0d90*/  HFMA2 R15, -RZ, RZ, 0, 0 ;  /* 0x00000000ff0f7431 */ /* 0x000fe400000001ff */
[----:B------:R-:W-:-:S04]  /*0da0*/  IMAD.MOV.U32 R14, RZ, RZ, R10 ;  /* 0x000000ffff0e7224 */ /* 0x000fc800078e000a */
[----:B0-----:R-:W-:Y:S05]  /*0db0*/  RET.REL.NODEC R14 `(fused_multi_tensor_adamw_f32) ;  /* 0xfffffff00e907950 */ /* 0x001fea0003c3ffff */
.L_x_19:
[----:B------:R-:W-:-:S00]  /*0dc0*/  BRA `(.L_x_19) ;  /* 0xfffffffc00fc7947 */ /* 0x000fc0000383ffff */
[----:B------:R-:W-:-:S00]  /*0dd0*/  NOP ;  /* 0x0000000000007918 */ /* 0x000fc00000000000 */
        /* <DEDUP_REMOVED lines=10> */
.L_x_21:


//--------------------- .nv.shared.reserved.0     --------------------------
	.section	.nv.shared.reserved.0,"aw",@nobits
	.weak		__nv_reservedSMEM_offset_0_alias
	.size		__nv_reservedSMEM_offset_0_alias, 0, 64
	.other		__nv_reservedSMEM_offset_0_alias,@"STO_CUDA_RESERVED_SHARED STV_DEFAULT"
__nv_reservedSMEM_offset_0_alias:
	.zero		0
	.zero		64


//--------------------- .nv.constant0.fused_multi_tensor_adamw_f32 --------------------------
	.section	.nv.constant0.fused_multi_tensor_adamw_f32,"a",@progbits
	.sectionflags	@""
	.align	4
.nv.constant0.fused_multi_tensor_adamw_f32:
	.zero		944


//--------------------- SYMBOLS --------------------------

	.type		.nv.reservedSmem.offset0,@object
	.size		.nv.reservedSmem.offset0,0x4
